//
// Generated by NVIDIA NVVM Compiler
//
// Compiler Build ID: CL-36424714
// Cuda compilation tools, release 13.0, V13.0.88
// Based on NVVM 20.0.0
//

.version 9.0
.target sm_100
.address_size 64

	// .globl	_Z14gpu_vector_addPiS_S_

.visible .entry _Z14gpu_vector_addPiS_S_(
	.param .u64 .ptr .align 1 _Z14gpu_vector_addPiS_S__param_0,
	.param .u64 .ptr .align 1 _Z14gpu_vector_addPiS_S__param_1,
	.param .u64 .ptr .align 1 _Z14gpu_vector_addPiS_S__param_2
)
{
	.reg .b32 	%r<5>;
	.reg .b64 	%rd<11>;

	ld.param.u64 	%rd1, [_Z14gpu_vector_addPiS_S__param_0];
	ld.param.u64 	%rd2, [_Z14gpu_vector_addPiS_S__param_1];
	ld.param.u64 	%rd3, [_Z14gpu_vector_addPiS_S__param_2];
	cvta.to.global.u64 	%rd4, %rd3;
	cvta.to.global.u64 	%rd5, %rd2;
	cvta.to.global.u64 	%rd6, %rd1;
	mov.u32 	%r1, %ctaid.x;
	mul.wide.u32 	%rd7, %r1, 4;
	add.s64 	%rd8, %rd6, %rd7;
	ld.global.u32 	%r2, [%rd8];
	add.s64 	%rd9, %rd5, %rd7;
	ld.global.u32 	%r3, [%rd9];
	add.s32 	%r4, %r3, %r2;
	add.s64 	%rd10, %rd4, %rd7;
	st.global.u32 	[%rd10], %r4;
	ret;

}


// ===== COMPILED SASS (sm_100) =====

	.target	sm_100

	.elftype	@"ET_EXEC"


//--------------------- .note.nv.tkinfo           --------------------------
	.section	.note.nv.tkinfo,"",@"SHT_NOTE"
	.sectionflags	@"SHF_NOTE_NV_TKINFO"
	.tkinfo
        /*0018*/ 	.word	0x00000002
        /*0030*/ 	.string	""
        /*0030*/ 	.string	"ptxas"
        /*0030*/ 	.string	"Cuda compilation tools, release 13.0, V13.0.88"
        /*0030*/ 	.string	"Build cuda_13.0.r13.0/compiler.36424714_0"
        /*0030*/ 	.string	"-arch sm_100 -m 64 "



//--------------------- .note.nv.cuinfo           --------------------------
	.section	.note.nv.cuinfo,"",@"SHT_NOTE"
	.sectionflags	@"SHF_NOTE_NV_CUINFO"
        /*0018*/ 	.short	0x0002
        /*001a*/ 	.short	0x0064
        /*001c*/ 	.short	0x0082
	.zero		2


//--------------------- .nv.info                  --------------------------
	.section	.nv.info,"",@"SHT_CUDA_INFO"
	.align	4


	//----- nvinfo : EIATTR_REGCOUNT
	.align		4
        /*0000*/ 	.byte	0x04, 0x2f
        /*0002*/ 	.short	(.L_1 - .L_0)
	.align		4
.L_0:
        /*0004*/ 	.word	index@(_Z14gpu_vector_addPiS_S_)
        /*0008*/ 	.word	0x0000000c


	//----- nvinfo : EIATTR_FRAME_SIZE
	.align		4
.L_1:
        /*000c*/ 	.byte	0x04, 0x11
        /*000e*/ 	.short	(.L_3 - .L_2)
	.align		4
.L_2:
        /*0010*/ 	.word	index@(_Z14gpu_vector_addPiS_S_)
        /*0014*/ 	.word	0x00000000


	//----- nvinfo : EIATTR_MIN_STACK_SIZE
	.align		4
.L_3:
        /*0018*/ 	.byte	0x04, 0x12
        /*001a*/ 	.short	(.L_5 - .L_4)
	.align		4
.L_4:
        /*001c*/ 	.word	index@(_Z14gpu_vector_addPiS_S_)
        /*0020*/ 	.word	0x00000000
.L_5:


//--------------------- .nv.compat                --------------------------
	.section	.nv.compat,"",@"SHT_CUDA_COMPAT_INFO"
	.align	4
        /*0000*/ 	.byte	0x02, 0x09, 0x00, 0x00, 0x02, 0x02, 0x01, 0x00, 0x02, 0x05, 0x05, 0x00, 0x03, 0x07, 0x01, 0x01
        /*0010*/ 	.byte	0x02, 0x03, 0x00, 0x00, 0x02, 0x06, 0x01, 0x00, 0x04, 0x0b, 0x08, 0x00, 0x09, 0x00, 0x00, 0x00
        /*0020*/ 	.byte	0x00, 0x00, 0x00, 0x00


//--------------------- .nv.info._Z14gpu_vector_addPiS_S_ --------------------------
	.section	.nv.info._Z14gpu_vector_addPiS_S_,"",@"SHT_CUDA_INFO"
	.sectionflags	@""
	.align	4


	//----- nvinfo : EIATTR_CUDA_API_VERSION
	.align		4
        /*0000*/ 	.byte	0x04, 0x37
        /*0002*/ 	.short	(.L_7 - .L_6)
.L_6:
        /*0004*/ 	.word	0x00000082


	//----- nvinfo : EIATTR_KPARAM_INFO
	.align		4
.L_7:
        /*0008*/ 	.byte	0x04, 0x17
        /*000a*/ 	.short	(.L_9 - .L_8)
.L_8:
        /*000c*/ 	.word	0x00000000
        /*0010*/ 	.short	0x0002
        /*0012*/ 	.short	0x0010
        /*0014*/ 	.byte	0x00, 0xf5, 0x21, 0x00


	//----- nvinfo : EIATTR_KPARAM_INFO
	.align		4
.L_9:
        /*0018*/ 	.byte	0x04, 0x17
        /*001a*/ 	.short	(.L_11 - .L_10)
.L_10:
        /*001c*/ 	.word	0x00000000
        /*0020*/ 	.short	0x0001
        /*0022*/ 	.short	0x0008
        /*0024*/ 	.byte	0x00, 0xf5, 0x21, 0x00


	//----- nvinfo : EIATTR_KPARAM_INFO
	.align		4
.L_11:
        /*0028*/ 	.byte	0x04, 0x17
        /*002a*/ 	.short	(.L_13 - .L_12)
.L_12:
        /*002c*/ 	.word	0x00000000
        /*0030*/ 	.short	0x0000
        /*0032*/ 	.short	0x0000
        /*0034*/ 	.byte	0x00, 0xf5, 0x21, 0x00


	//----- nvinfo : EIATTR_SPARSE_MMA_MASK
	.align		4
.L_13:
        /*0038*/ 	.byte	0x03, 0x50
        /*003a*/ 	.short	0x0000


	//----- nvinfo : EIATTR_MAXREG_COUNT
	.align		4
        /*003c*/ 	.byte	0x03, 0x1b
        /*003e*/ 	.short	0x00ff


	//----- nvinfo : EIATTR_MERCURY_ISA_VERSION
	.align		4
        /*0040*/ 	.byte	0x03, 0x5f
        /*0042*/ 	.short	0x0101


	//----- nvinfo : EIATTR_VRC_CTA_INIT_COUNT
	.align		4
        /*0044*/ 	.byte	0x02, 0x4a
	.zero		1
	.zero		1


	//----- nvinfo : EIATTR_EXIT_INSTR_OFFSETS
	.align		4
        /*0048*/ 	.byte	0x04, 0x1c
        /*004a*/ 	.short	(.L_15 - .L_14)


	//   ....[0]....
.L_14:
        /*004c*/ 	.word	0x000000d0


	//----- nvinfo : EIATTR_CBANK_PARAM_SIZE
	.align		4
.L_15:
        /*0050*/ 	.byte	0x03, 0x19
        /*0052*/ 	.short	0x0018


	//----- nvinfo : EIATTR_PARAM_CBANK
	.align		4
        /*0054*/ 	.byte	0x04, 0x0a
        /*0056*/ 	.short	(.L_17 - .L_16)
	.align		4
.L_16:
        /*0058*/ 	.word	index@(.nv.constant0._Z14gpu_vector_addPiS_S_)
        /*005c*/ 	.short	0x0380
        /*005e*/ 	.short	0x0018


	//----- nvinfo : EIATTR_SW_WAR
	.align		4
.L_17:
        /*0060*/ 	.byte	0x04, 0x36
        /*0062*/ 	.short	(.L_19 - .L_18)
.L_18:
        /*0064*/ 	.word	0x00000008
.L_19:


//--------------------- .nv.callgraph             --------------------------
	.section	.nv.callgraph,"",@"SHT_CUDA_CALLGRAPH"
	.align	4
	.sectionentsize	8
	.align		4
        /*0000*/ 	.word	0x00000000
	.align		4
        /*0004*/ 	.word	0xffffffff
	.align		4
        /*0008*/ 	.word	0x00000000
	.align		4
        /*000c*/ 	.word	0xfffffffe
	.align		4
        /*0010*/ 	.word	0x00000000
	.align		4
        /*0014*/ 	.word	0xfffffffd
	.align		4
        /*0018*/ 	.word	0x00000000
	.align		4
        /*001c*/ 	.word	0xfffffffc


//--------------------- .text._Z14gpu_vector_addPiS_S_ --------------------------
	.section	.text._Z14gpu_vector_addPiS_S_,"ax",@progbits
	.align	128
        .global         _Z14gpu_vector_addPiS_S_
        .type           _Z14gpu_vector_addPiS_S_,@function
        .size           _Z14gpu_vector_addPiS_S_,(.L_x_1 - _Z14gpu_vector_addPiS_S_)
        .other          _Z14gpu_vector_addPiS_S_,@"STO_CUDA_ENTRY STV_DEFAULT"
_Z14gpu_vector_addPiS_S_:
.text._Z14gpu_vector_addPiS_S_:
[----:B------:R-:W-:Y:S01]  /*0000*/  LDC R1, c[0x0][0x37c] ;  /* 0x0000df00ff017b82 */ /* 0x000fe20000000800 */
[----:B------:R-:W0:Y:S07]  /*0010*/  S2R R9, SR_CTAID.X ;  /* 0x0000000000097919 */ /* 0x000e2e0000002500 */
[----:B------:R-:W0:Y:S01]  /*0020*/  LDC.64 R2, c[0x0][0x380] ;  /* 0x0000e000ff027b82 */ /* 0x000e220000000a00 */
[----:B------:R-:W1:Y:S07]  /*0030*/  LDCU.64 UR4, c[0x0][0x358] ;  /* 0x00006b00ff0477ac */ /* 0x000e6e0008000a00 */
[----:B------:R-:W2:Y:S08]  /*0040*/  LDC.64 R4, c[0x0][0x388] ;  /* 0x0000e200ff047b82 */ /* 0x000eb00000000a00 */
[----:B------:R-:W3:Y:S01]  /*0050*/  LDC.64 R6, c[0x0][0x390] ;  /* 0x0000e400ff067b82 */ /* 0x000ee20000000a00 */
[----:B0-----:R-:W-:-:S04]  /*0060*/  IMAD.WIDE.U32 R2, R9, 0x4, R2 ;  /* 0x0000000409027825 */ /* 0x001fc800078e0002 */
[C---:B--2---:R-:W-:Y:S02]  /*0070*/  IMAD.WIDE.U32 R4, R9.reuse, 0x4, R4 ;  /* 0x0000000409047825 */ /* 0x044fe400078e0004 */
[----:B-1----:R-:W2:Y:S04]  /*0080*/  LDG.E R2, desc[UR4][R2.64] ;  /* 0x0000000402027981 */ /* 0x002ea8000c1e1900 */
[----:B------:R-:W2:Y:S01]  /*0090*/  LDG.E R5, desc[UR4][R4.64] ;  /* 0x0000000404057981 */ /* 0x000ea2000c1e1900 */
[----:B---3--:R-:W-:Y:S01]  /*00a0*/  IMAD.WIDE.U32 R6, R9, 0x4, R6 ;  /* 0x0000000409067825 */ /* 0x008fe200078e0006 */
[----:B--2---:R-:W-:-:S05]  /*00b0*/  IADD3 R9, PT, PT, R2, R5, RZ ;  /* 0x0000000502097210 */ /* 0x004fca0007ffe0ff */
[----:B------:R-:W-:Y:S01]  /*00c0*/  STG.E desc[UR4][R6.64], R9 ;  /* 0x0000000906007986 */ /* 0x000fe2000c101904 */
[----:B------:R-:W-:Y:S05]  /*00d0*/  EXIT ;  /* 0x000000000000794d */ /* 0x000fea0003800000 */
.L_x_0:
[----:B------:R-:W-:-:S00]  /*00e0*/  BRA `(.L_x_0) ;  /* 0xfffffffc00fc7947 */ /* 0x000fc0000383ffff */
[----:B------:R-:W-:-:S00]  /*00f0*/  NOP ;  /* 0x0000000000007918 */ /* 0x000fc00000000000 */
        /* <DEDUP_REMOVED lines=8> */
.L_x_1:


//--------------------- .nv.shared.reserved.0     --------------------------
	.section	.nv.shared.reserved.0,"aw",@nobits
	.weak		__nv_reservedSMEM_offset_0_alias
	.size		__nv_reservedSMEM_offset_0_alias, 0, 64
	.other		__nv_reservedSMEM_offset_0_alias,@"STO_CUDA_RESERVED_SHARED STV_DEFAULT"
__nv_reservedSMEM_offset_0_alias:
	.zero		0
	.zero		64


//--------------------- .nv.constant0._Z14gpu_vector_addPiS_S_ --------------------------
	.section	.nv.constant0._Z14gpu_vector_addPiS_S_,"a",@progbits
	.sectionflags	@""
	.align	4
.nv.constant0._Z14gpu_vector_addPiS_S_:
	.zero		920


//--------------------- SYMBOLS --------------------------

	.type		.nv.reservedSmem.offset0,@object
	.size		.nv.reservedSmem.offset0,0x4
